//
// Generated by NVIDIA NVVM Compiler
//
// Compiler Build ID: CL-36424714
// Cuda compilation tools, release 13.0, V13.0.88
// Based on NVVM 20.0.0
//

.version 9.0
.target sm_100
.address_size 64

	// .globl	_Z6VecAddPiS_S_

.visible .entry _Z6VecAddPiS_S_(
	.param .u64 .ptr .align 1 _Z6VecAddPiS_S__param_0,
	.param .u64 .ptr .align 1 _Z6VecAddPiS_S__param_1,
	.param .u64 .ptr .align 1 _Z6VecAddPiS_S__param_2
)
{
	.reg .b32 	%r<5>;
	.reg .b64 	%rd<11>;

	ld.param.u64 	%rd1, [_Z6VecAddPiS_S__param_0];
	ld.param.u64 	%rd2, [_Z6VecAddPiS_S__param_1];
	ld.param.u64 	%rd3, [_Z6VecAddPiS_S__param_2];
	cvta.to.global.u64 	%rd4, %rd3;
	cvta.to.global.u64 	%rd5, %rd2;
	cvta.to.global.u64 	%rd6, %rd1;
	mov.u32 	%r1, %ctaid.x;
	mul.wide.u32 	%rd7, %r1, 4;
	add.s64 	%rd8, %rd6, %rd7;
	ld.global.u32 	%r2, [%rd8];
	add.s64 	%rd9, %rd5, %rd7;
	ld.global.u32 	%r3, [%rd9];
	add.s32 	%r4, %r3, %r2;
	add.s64 	%rd10, %rd4, %rd7;
	st.global.u32 	[%rd10], %r4;
	ret;

}


// ===== COMPILED SASS (sm_100) =====

	.target	sm_100

	.elftype	@"ET_EXEC"


//--------------------- .note.nv.tkinfo           --------------------------
	.section	.note.nv.tkinfo,"",@"SHT_NOTE"
	.sectionflags	@"SHF_NOTE_NV_TKINFO"
	.tkinfo
        /*0018*/ 	.word	0x00000002
        /*0030*/ 	.string	""
        /*0030*/ 	.string	"ptxas"
        /*0030*/ 	.string	"Cuda compilation tools, release 13.0, V13.0.88"
        /*0030*/ 	.string	"Build cuda_13.0.r13.0/compiler.36424714_0"
        /*0030*/ 	.string	"-arch sm_100 -m 64 "



//--------------------- .note.nv.cuinfo           --------------------------
	.section	.note.nv.cuinfo,"",@"SHT_NOTE"
	.sectionflags	@"SHF_NOTE_NV_CUINFO"
        /*0018*/ 	.short	0x0002
        /*001a*/ 	.short	0x0064
        /*001c*/ 	.short	0x0082
	.zero		2


//--------------------- .nv.info                  --------------------------
	.section	.nv.info,"",@"SHT_CUDA_INFO"
	.align	4


	//----- nvinfo : EIATTR_REGCOUNT
	.align		4
        /*0000*/ 	.byte	0x04, 0x2f
        /*0002*/ 	.short	(.L_1 - .L_0)
	.align		4
.L_0:
        /*0004*/ 	.word	index@(_Z6VecAddPiS_S_)
        /*0008*/ 	.word	0x0000000c


	//----- nvinfo : EIATTR_FRAME_SIZE
	.align		4
.L_1:
        /*000c*/ 	.byte	0x04, 0x11
        /*000e*/ 	.short	(.L_3 - .L_2)
	.align		4
.L_2:
        /*0010*/ 	.word	index@(_Z6VecAddPiS_S_)
        /*0014*/ 	.word	0x00000000


	//----- nvinfo : EIATTR_MIN_STACK_SIZE
	.align		4
.L_3:
        /*0018*/ 	.byte	0x04, 0x12
        /*001a*/ 	.short	(.L_5 - .L_4)
	.align		4
.L_4:
        /*001c*/ 	.word	index@(_Z6VecAddPiS_S_)
        /*0020*/ 	.word	0x00000000
.L_5:


//--------------------- .nv.compat                --------------------------
	.section	.nv.compat,"",@"SHT_CUDA_COMPAT_INFO"
	.align	4
        /*0000*/ 	.byte	0x02, 0x09, 0x00, 0x00, 0x02, 0x02, 0x01, 0x00, 0x02, 0x05, 0x05, 0x00, 0x03, 0x07, 0x01, 0x01
        /*0010*/ 	.byte	0x02, 0x03, 0x00, 0x00, 0x02, 0x06, 0x01, 0x00, 0x04, 0x0b, 0x08, 0x00, 0x09, 0x00, 0x00, 0x00
        /*0020*/ 	.byte	0x00, 0x00, 0x00, 0x00


//--------------------- .nv.info._Z6VecAddPiS_S_  --------------------------
	.section	.nv.info._Z6VecAddPiS_S_,"",@"SHT_CUDA_INFO"
	.sectionflags	@""
	.align	4


	//----- nvinfo : EIATTR_CUDA_API_VERSION
	.align		4
        /*0000*/ 	.byte	0x04, 0x37
        /*0002*/ 	.short	(.L_7 - .L_6)
.L_6:
        /*0004*/ 	.word	0x00000082


	//----- nvinfo : EIATTR_KPARAM_INFO
	.align		4
.L_7:
        /*0008*/ 	.byte	0x04, 0x17
        /*000a*/ 	.short	(.L_9 - .L_8)
.L_8:
        /*000c*/ 	.word	0x00000000
        /*0010*/ 	.short	0x0002
        /*0012*/ 	.short	0x0010
        /*0014*/ 	.byte	0x00, 0xf5, 0x21, 0x00


	//----- nvinfo : EIATTR_KPARAM_INFO
	.align		4
.L_9:
        /*0018*/ 	.byte	0x04, 0x17
        /*001a*/ 	.short	(.L_11 - .L_10)
.L_10:
        /*001c*/ 	.word	0x00000000
        /*0020*/ 	.short	0x0001
        /*0022*/ 	.short	0x0008
        /*0024*/ 	.byte	0x00, 0xf5, 0x21, 0x00


	//----- nvinfo : EIATTR_KPARAM_INFO
	.align		4
.L_11:
        /*0028*/ 	.byte	0x04, 0x17
        /*002a*/ 	.short	(.L_13 - .L_12)
.L_12:
        /*002c*/ 	.word	0x00000000
        /*0030*/ 	.short	0x0000
        /*0032*/ 	.short	0x0000
        /*0034*/ 	.byte	0x00, 0xf5, 0x21, 0x00


	//----- nvinfo : EIATTR_SPARSE_MMA_MASK
	.align		4
.L_13:
        /*0038*/ 	.byte	0x03, 0x50
        /*003a*/ 	.short	0x0000


	//----- nvinfo : EIATTR_MAXREG_COUNT
	.align		4
        /*003c*/ 	.byte	0x03, 0x1b
        /*003e*/ 	.short	0x00ff


	//----- nvinfo : EIATTR_MERCURY_ISA_VERSION
	.align		4
        /*0040*/ 	.byte	0x03, 0x5f
        /*0042*/ 	.short	0x0101


	//----- nvinfo : EIATTR_VRC_CTA_INIT_COUNT
	.align		4
        /*0044*/ 	.byte	0x02, 0x4a
	.zero		1
	.zero		1


	//----- nvinfo : EIATTR_EXIT_INSTR_OFFSETS
	.align		4
        /*0048*/ 	.byte	0x04, 0x1c
        /*004a*/ 	.short	(.L_15 - .L_14)


	//   ....[0]....
.L_14:
        /*004c*/ 	.word	0x000000d0


	//----- nvinfo : EIATTR_CBANK_PARAM_SIZE
	.align		4
.L_15:
        /*0050*/ 	.byte	0x03, 0x19
        /*0052*/ 	.short	0x0018


	//----- nvinfo : EIATTR_PARAM_CBANK
	.align		4
        /*0054*/ 	.byte	0x04, 0x0a
        /*0056*/ 	.short	(.L_17 - .L_16)
	.align		4
.L_16:
        /*0058*/ 	.word	index@(.nv.constant0._Z6VecAddPiS_S_)
        /*005c*/ 	.short	0x0380
        /*005e*/ 	.short	0x0018


	//----- nvinfo : EIATTR_SW_WAR
	.align		4
.L_17:
        /*0060*/ 	.byte	0x04, 0x36
        /*0062*/ 	.short	(.L_19 - .L_18)
.L_18:
        /*0064*/ 	.word	0x00000008
.L_19:


//--------------------- .nv.callgraph             --------------------------
	.section	.nv.callgraph,"",@"SHT_CUDA_CALLGRAPH"
	.align	4
	.sectionentsize	8
	.align		4
        /*0000*/ 	.word	0x00000000
	.align		4
        /*0004*/ 	.word	0xffffffff
	.align		4
        /*0008*/ 	.word	0x00000000
	.align		4
        /*000c*/ 	.word	0xfffffffe
	.align		4
        /*0010*/ 	.word	0x00000000
	.align		4
        /*0014*/ 	.word	0xfffffffd
	.align		4
        /*0018*/ 	.word	0x00000000
	.align		4
        /*001c*/ 	.word	0xfffffffc


//--------------------- .text._Z6VecAddPiS_S_     --------------------------
	.section	.text._Z6VecAddPiS_S_,"ax",@progbits
	.align	128
        .global         _Z6VecAddPiS_S_
        .type           _Z6VecAddPiS_S_,@function
        .size           _Z6VecAddPiS_S_,(.L_x_1 - _Z6VecAddPiS_S_)
        .other          _Z6VecAddPiS_S_,@"STO_CUDA_ENTRY STV_DEFAULT"
_Z6VecAddPiS_S_:
.text._Z6VecAddPiS_S_:
[----:B------:R-:W-:Y:S01]  /*0000*/  LDC R1, c[0x0][0x37c] ;  /* 0x0000df00ff017b82 */ /* 0x000fe20000000800 */
[----:B------:R-:W0:Y:S07]  /*0010*/  S2R R9, SR_CTAID.X ;  /* 0x0000000000097919 */ /* 0x000e2e0000002500 */
[----:B------:R-:W0:Y:S01]  /*0020*/  LDC.64 R2, c[0x0][0x380] ;  /* 0x0000e000ff027b82 */ /* 0x000e220000000a00 */
[----:B------:R-:W1:Y:S07]  /*0030*/  LDCU.64 UR4, c[0x0][0x358] ;  /* 0x00006b00ff0477ac */ /* 0x000e6e0008000a00 */
[----:B------:R-:W2:Y:S08]  /*0040*/  LDC.64 R4, c[0x0][0x388] ;  /* 0x0000e200ff047b82 */ /* 0x000eb00000000a00 */
[----:B------:R-:W3:Y:S01]  /*0050*/  LDC.64 R6, c[0x0][0x390] ;  /* 0x0000e400ff067b82 */ /* 0x000ee20000000a00 */
[----:B0-----:R-:W-:-:S04]  /*0060*/  IMAD.WIDE.U32 R2, R9, 0x4, R2 ;  /* 0x0000000409027825 */ /* 0x001fc800078e0002 */
[C---:B--2---:R-:W-:Y:S02]  /*0070*/  IMAD.WIDE.U32 R4, R9.reuse, 0x4, R4 ;  /* 0x0000000409047825 */ /* 0x044fe400078e0004 */
[----:B-1----:R-:W2:Y:S04]  /*0080*/  LDG.E R2, desc[UR4][R2.64] ;  /* 0x0000000402027981 */ /* 0x002ea8000c1e1900 */
[----:B------:R-:W2:Y:S01]  /*0090*/  LDG.E R5, desc[UR4][R4.64] ;  /* 0x0000000404057981 */ /* 0x000ea2000c1e1900 */
[----:B---3--:R-:W-:Y:S01]  /*00a0*/  IMAD.WIDE.U32 R6, R9, 0x4, R6 ;  /* 0x0000000409067825 */ /* 0x008fe200078e0006 */
[----:B--2---:R-:W-:-:S05]  /*00b0*/  IADD3 R9, PT, PT, R2, R5, RZ ;  /* 0x0000000502097210 */ /* 0x004fca0007ffe0ff */
[----:B------:R-:W-:Y:S01]  /*00c0*/  STG.E desc[UR4][R6.64], R9 ;  /* 0x0000000906007986 */ /* 0x000fe2000c101904 */
[----:B------:R-:W-:Y:S05]  /*00d0*/  EXIT ;  /* 0x000000000000794d */ /* 0x000fea0003800000 */
.L_x_0:
[----:B------:R-:W-:-:S00]  /*00e0*/  BRA `(.L_x_0) ;  /* 0xfffffffc00fc7947 */ /* 0x000fc0000383ffff */
[----:B------:R-:W-:-:S00]  /*00f0*/  NOP ;  /* 0x0000000000007918 */ /* 0x000fc00000000000 */
        /* <DEDUP_REMOVED lines=8> */
.L_x_1:


//--------------------- .nv.shared.reserved.0     --------------------------
	.section	.nv.shared.reserved.0,"aw",@nobits
	.weak		__nv_reservedSMEM_offset_0_alias
	.size		__nv_reservedSMEM_offset_0_alias, 0, 64
	.other		__nv_reservedSMEM_offset_0_alias,@"STO_CUDA_RESERVED_SHARED STV_DEFAULT"
__nv_reservedSMEM_offset_0_alias:
	.zero		0
	.zero		64


//--------------------- .nv.constant0._Z6VecAddPiS_S_ --------------------------
	.section	.nv.constant0._Z6VecAddPiS_S_,"a",@progbits
	.sectionflags	@""
	.align	4
.nv.constant0._Z6VecAddPiS_S_:
	.zero		920


//--------------------- SYMBOLS --------------------------

	.type		.nv.reservedSmem.offset0,@object
	.size		.nv.reservedSmem.offset0,0x4
